//
// Generated by NVIDIA NVVM Compiler
//
// Compiler Build ID: CL-36424714
// Cuda compilation tools, release 13.0, V13.0.88
// Based on NVVM 20.0.0
//

.version 9.0
.target sm_100
.address_size 64


.entry _Z10svm_updatePKfS0_PKiS0_S0_PfS3_S3_if(
	.param .u64 .ptr .align 1 _Z10svm_updatePKfS0_PKiS0_S0_PfS3_S3_if_param_0,
	.param .u64 .ptr .align 1 _Z10svm_updatePKfS0_PKiS0_S0_PfS3_S3_if_param_1,
	.param .u64 .ptr .align 1 _Z10svm_updatePKfS0_PKiS0_S0_PfS3_S3_if_param_2,
	.param .u64 .ptr .align 1 _Z10svm_updatePKfS0_PKiS0_S0_PfS3_S3_if_param_3,
	.param .u64 .ptr .align 1 _Z10svm_updatePKfS0_PKiS0_S0_PfS3_S3_if_param_4,
	.param .u64 .ptr .align 1 _Z10svm_updatePKfS0_PKiS0_S0_PfS3_S3_if_param_5,
	.param .u64 .ptr .align 1 _Z10svm_updatePKfS0_PKiS0_S0_PfS3_S3_if_param_6,
	.param .u64 .ptr .align 1 _Z10svm_updatePKfS0_PKiS0_S0_PfS3_S3_if_param_7,
	.param .u32 _Z10svm_updatePKfS0_PKiS0_S0_PfS3_S3_if_param_8,
	.param .f32 _Z10svm_updatePKfS0_PKiS0_S0_PfS3_S3_if_param_9
)
{
	.reg .pred 	%p<3>;
	.reg .b32 	%r<7>;
	.reg .b32 	%f<18>;
	.reg .b64 	%rd<25>;

	ld.param.u64 	%rd2, [_Z10svm_updatePKfS0_PKiS0_S0_PfS3_S3_if_param_0];
	ld.param.u64 	%rd3, [_Z10svm_updatePKfS0_PKiS0_S0_PfS3_S3_if_param_1];
	ld.param.u64 	%rd4, [_Z10svm_updatePKfS0_PKiS0_S0_PfS3_S3_if_param_2];
	ld.param.u64 	%rd5, [_Z10svm_updatePKfS0_PKiS0_S0_PfS3_S3_if_param_3];
	ld.param.u64 	%rd6, [_Z10svm_updatePKfS0_PKiS0_S0_PfS3_S3_if_param_4];
	ld.param.u64 	%rd7, [_Z10svm_updatePKfS0_PKiS0_S0_PfS3_S3_if_param_5];
	ld.param.u64 	%rd8, [_Z10svm_updatePKfS0_PKiS0_S0_PfS3_S3_if_param_6];
	ld.param.u64 	%rd9, [_Z10svm_updatePKfS0_PKiS0_S0_PfS3_S3_if_param_7];
	ld.param.u32 	%r2, [_Z10svm_updatePKfS0_PKiS0_S0_PfS3_S3_if_param_8];
	ld.param.f32 	%f3, [_Z10svm_updatePKfS0_PKiS0_S0_PfS3_S3_if_param_9];
	mov.u32 	%r3, %ctaid.x;
	mov.u32 	%r4, %ntid.x;
	mov.u32 	%r5, %tid.x;
	mad.lo.s32 	%r1, %r3, %r4, %r5;
	setp.ge.s32 	%p1, %r1, %r2;
	@%p1 bra 	$L__BB0_3;
	cvta.to.global.u64 	%rd10, %rd2;
	cvta.to.global.u64 	%rd11, %rd3;
	cvta.to.global.u64 	%rd12, %rd4;
	cvta.to.global.u64 	%rd13, %rd5;
	cvta.to.global.u64 	%rd14, %rd6;
	mul.wide.s32 	%rd15, %r1, 4;
	add.s64 	%rd16, %rd12, %rd15;
	ld.global.u32 	%r6, [%rd16];
	cvt.rn.f32.s32 	%f1, %r6;
	ld.global.f32 	%f4, [%rd13];
	add.s64 	%rd17, %rd10, %rd15;
	ld.global.f32 	%f2, [%rd17];
	ld.global.f32 	%f5, [%rd13+4];
	add.s64 	%rd1, %rd11, %rd15;
	ld.global.f32 	%f6, [%rd1];
	mul.f32 	%f7, %f5, %f6;
	fma.rn.f32 	%f8, %f4, %f2, %f7;
	ld.global.f32 	%f9, [%rd14];
	add.f32 	%f10, %f9, %f8;
	mul.f32 	%f11, %f10, %f1;
	setp.gtu.f32 	%p2, %f11, 0f00000000;
	@%p2 bra 	$L__BB0_3;
	mul.f32 	%f12, %f2, %f1;
	mul.f32 	%f13, %f3, %f12;
	cvta.to.global.u64 	%rd18, %rd7;
	add.s64 	%rd20, %rd18, %rd15;
	st.global.f32 	[%rd20], %f13;
	ld.global.f32 	%f14, [%rd1];
	mul.f32 	%f15, %f14, %f1;
	mul.f32 	%f16, %f3, %f15;
	cvta.to.global.u64 	%rd21, %rd8;
	add.s64 	%rd22, %rd21, %rd15;
	st.global.f32 	[%rd22], %f16;
	mul.f32 	%f17, %f3, %f1;
	cvta.to.global.u64 	%rd23, %rd9;
	add.s64 	%rd24, %rd23, %rd15;
	st.global.f32 	[%rd24], %f17;
$L__BB0_3:
	ret;

}
.entry _Z12compute_lossPKfS0_PKiS0_S0_Pfi(
	.param .u64 .ptr .align 1 _Z12compute_lossPKfS0_PKiS0_S0_Pfi_param_0,
	.param .u64 .ptr .align 1 _Z12compute_lossPKfS0_PKiS0_S0_Pfi_param_1,
	.param .u64 .ptr .align 1 _Z12compute_lossPKfS0_PKiS0_S0_Pfi_param_2,
	.param .u64 .ptr .align 1 _Z12compute_lossPKfS0_PKiS0_S0_Pfi_param_3,
	.param .u64 .ptr .align 1 _Z12compute_lossPKfS0_PKiS0_S0_Pfi_param_4,
	.param .u64 .ptr .align 1 _Z12compute_lossPKfS0_PKiS0_S0_Pfi_param_5,
	.param .u32 _Z12compute_lossPKfS0_PKiS0_S0_Pfi_param_6
)
{
	.reg .pred 	%p<2>;
	.reg .b32 	%r<7>;
	.reg .b32 	%f<15>;
	.reg .b64 	%rd<17>;

	ld.param.u64 	%rd1, [_Z12compute_lossPKfS0_PKiS0_S0_Pfi_param_0];
	ld.param.u64 	%rd2, [_Z12compute_lossPKfS0_PKiS0_S0_Pfi_param_1];
	ld.param.u64 	%rd3, [_Z12compute_lossPKfS0_PKiS0_S0_Pfi_param_2];
	ld.param.u64 	%rd4, [_Z12compute_lossPKfS0_PKiS0_S0_Pfi_param_3];
	ld.param.u64 	%rd5, [_Z12compute_lossPKfS0_PKiS0_S0_Pfi_param_4];
	ld.param.u64 	%rd6, [_Z12compute_lossPKfS0_PKiS0_S0_Pfi_param_5];
	ld.param.u32 	%r2, [_Z12compute_lossPKfS0_PKiS0_S0_Pfi_param_6];
	mov.u32 	%r3, %ctaid.x;
	mov.u32 	%r4, %ntid.x;
	mov.u32 	%r5, %tid.x;
	mad.lo.s32 	%r1, %r3, %r4, %r5;
	setp.ge.s32 	%p1, %r1, %r2;
	@%p1 bra 	$L__BB1_2;
	cvta.to.global.u64 	%rd7, %rd4;
	cvta.to.global.u64 	%rd8, %rd1;
	cvta.to.global.u64 	%rd9, %rd2;
	cvta.to.global.u64 	%rd10, %rd5;
	cvta.to.global.u64 	%rd11, %rd3;
	cvta.to.global.u64 	%rd12, %rd6;
	ld.global.f32 	%f1, [%rd7];
	mul.wide.s32 	%rd13, %r1, 4;
	add.s64 	%rd14, %rd8, %rd13;
	ld.global.f32 	%f2, [%rd14];
	ld.global.f32 	%f3, [%rd7+4];
	add.s64 	%rd15, %rd9, %rd13;
	ld.global.f32 	%f4, [%rd15];
	mul.f32 	%f5, %f3, %f4;
	fma.rn.f32 	%f6, %f1, %f2, %f5;
	ld.global.f32 	%f7, [%rd10];
	add.f32 	%f8, %f7, %f6;
	add.s64 	%rd16, %rd11, %rd13;
	ld.global.u32 	%r6, [%rd16];
	cvt.rn.f32.s32 	%f9, %r6;
	mul.f32 	%f10, %f8, %f9;
	mov.f32 	%f11, 0f3F800000;
	sub.f32 	%f12, %f11, %f10;
	max.f32 	%f13, %f12, 0f00000000;
	atom.global.add.f32 	%f14, [%rd12], %f13;
$L__BB1_2:
	ret;

}


// ===== COMPILED SASS (sm_100) =====

	.target	sm_100

	.elftype	@"ET_EXEC"


//--------------------- .note.nv.tkinfo           --------------------------
	.section	.note.nv.tkinfo,"",@"SHT_NOTE"
	.sectionflags	@"SHF_NOTE_NV_TKINFO"
	.tkinfo
        /*0018*/ 	.word	0x00000002
        /*0030*/ 	.string	""
        /*0030*/ 	.string	"ptxas"
        /*0030*/ 	.string	"Cuda compilation tools, release 13.0, V13.0.88"
        /*0030*/ 	.string	"Build cuda_13.0.r13.0/compiler.36424714_0"
        /*0030*/ 	.string	"-arch sm_100 -m 64 "



//--------------------- .note.nv.cuinfo           --------------------------
	.section	.note.nv.cuinfo,"",@"SHT_NOTE"
	.sectionflags	@"SHF_NOTE_NV_CUINFO"
        /*0018*/ 	.short	0x0002
        /*001a*/ 	.short	0x0064
        /*001c*/ 	.short	0x0082
	.zero		2


//--------------------- .nv.info                  --------------------------
	.section	.nv.info,"",@"SHT_CUDA_INFO"
	.align	4


	//----- nvinfo : EIATTR_REGCOUNT
	.align		4
        /*0000*/ 	.byte	0x04, 0x2f
        /*0002*/ 	.short	(.L_1 - .L_0)
	.align		4
.L_0:
        /*0004*/ 	.word	index@(_Z10svm_updatePKfS0_PKiS0_S0_PfS3_S3_if)
        /*0008*/ 	.word	0x00000012


	//----- nvinfo : EIATTR_FRAME_SIZE
	.align		4
.L_1:
        /*000c*/ 	.byte	0x04, 0x11
        /*000e*/ 	.short	(.L_3 - .L_2)
	.align		4
.L_2:
        /*0010*/ 	.word	index@(_Z10svm_updatePKfS0_PKiS0_S0_PfS3_S3_if)
        /*0014*/ 	.word	0x00000000


	//----- nvinfo : EIATTR_REGCOUNT
	.align		4
.L_3:
        /*0018*/ 	.byte	0x04, 0x2f
        /*001a*/ 	.short	(.L_5 - .L_4)
	.align		4
.L_4:
        /*001c*/ 	.word	index@(_Z12compute_lossPKfS0_PKiS0_S0_Pfi)
        /*0020*/ 	.word	0x00000012


	//----- nvinfo : EIATTR_FRAME_SIZE
	.align		4
.L_5:
        /*0024*/ 	.byte	0x04, 0x11
        /*0026*/ 	.short	(.L_7 - .L_6)
	.align		4
.L_6:
        /*0028*/ 	.word	index@(_Z12compute_lossPKfS0_PKiS0_S0_Pfi)
        /*002c*/ 	.word	0x00000000


	//----- nvinfo : EIATTR_MIN_STACK_SIZE
	.align		4
.L_7:
        /*0030*/ 	.byte	0x04, 0x12
        /*0032*/ 	.short	(.L_9 - .L_8)
	.align		4
.L_8:
        /*0034*/ 	.word	index@(_Z12compute_lossPKfS0_PKiS0_S0_Pfi)
        /*0038*/ 	.word	0x00000000


	//----- nvinfo : EIATTR_MIN_STACK_SIZE
	.align		4
.L_9:
        /*003c*/ 	.byte	0x04, 0x12
        /*003e*/ 	.short	(.L_11 - .L_10)
	.align		4
.L_10:
        /*0040*/ 	.word	index@(_Z10svm_updatePKfS0_PKiS0_S0_PfS3_S3_if)
        /*0044*/ 	.word	0x00000000
.L_11:


//--------------------- .nv.compat                --------------------------
	.section	.nv.compat,"",@"SHT_CUDA_COMPAT_INFO"
	.align	4
        /*0000*/ 	.byte	0x02, 0x09, 0x00, 0x00, 0x02, 0x02, 0x01, 0x00, 0x02, 0x05, 0x05, 0x00, 0x03, 0x07, 0x01, 0x01
        /*0010*/ 	.byte	0x02, 0x03, 0x00, 0x00, 0x02, 0x06, 0x01, 0x00, 0x04, 0x0b, 0x08, 0x00, 0x09, 0x00, 0x00, 0x00
        /*0020*/ 	.byte	0x00, 0x00, 0x00, 0x00


//--------------------- .nv.info._Z12compute_lossPKfS0_PKiS0_S0_Pfi --------------------------
	.section	.nv.info._Z12compute_lossPKfS0_PKiS0_S0_Pfi,"",@"SHT_CUDA_INFO"
	.sectionflags	@""
	.align	4


	//----- nvinfo : EIATTR_CUDA_API_VERSION
	.align		4
        /*0000*/ 	.byte	0x04, 0x37
        /*0002*/ 	.short	(.L_13 - .L_12)
.L_12:
        /*0004*/ 	.word	0x00000082


	//----- nvinfo : EIATTR_KPARAM_INFO
	.align		4
.L_13:
        /*0008*/ 	.byte	0x04, 0x17
        /*000a*/ 	.short	(.L_15 - .L_14)
.L_14:
        /*000c*/ 	.word	0x00000000
        /*0010*/ 	.short	0x0006
        /*0012*/ 	.short	0x0030
        /*0014*/ 	.byte	0x00, 0xf0, 0x11, 0x00


	//----- nvinfo : EIATTR_KPARAM_INFO
	.align		4
.L_15:
        /*0018*/ 	.byte	0x04, 0x17
        /*001a*/ 	.short	(.L_17 - .L_16)
.L_16:
        /*001c*/ 	.word	0x00000000
        /*0020*/ 	.short	0x0005
        /*0022*/ 	.short	0x0028
        /*0024*/ 	.byte	0x00, 0xf5, 0x21, 0x00


	//----- nvinfo : EIATTR_KPARAM_INFO
	.align		4
.L_17:
        /*0028*/ 	.byte	0x04, 0x17
        /*002a*/ 	.short	(.L_19 - .L_18)
.L_18:
        /*002c*/ 	.word	0x00000000
        /*0030*/ 	.short	0x0004
        /*0032*/ 	.short	0x0020
        /*0034*/ 	.byte	0x00, 0xf5, 0x21, 0x00


	//----- nvinfo : EIATTR_KPARAM_INFO
	.align		4
.L_19:
        /*0038*/ 	.byte	0x04, 0x17
        /*003a*/ 	.short	(.L_21 - .L_20)
.L_20:
        /*003c*/ 	.word	0x00000000
        /*0040*/ 	.short	0x0003
        /*0042*/ 	.short	0x0018
        /*0044*/ 	.byte	0x00, 0xf5, 0x21, 0x00


	//----- nvinfo : EIATTR_KPARAM_INFO
	.align		4
.L_21:
        /*0048*/ 	.byte	0x04, 0x17
        /*004a*/ 	.short	(.L_23 - .L_22)
.L_22:
        /*004c*/ 	.word	0x00000000
        /*0050*/ 	.short	0x0002
        /*0052*/ 	.short	0x0010
        /*0054*/ 	.byte	0x00, 0xf5, 0x21, 0x00


	//----- nvinfo : EIATTR_KPARAM_INFO
	.align		4
.L_23:
        /*0058*/ 	.byte	0x04, 0x17
        /*005a*/ 	.short	(.L_25 - .L_24)
.L_24:
        /*005c*/ 	.word	0x00000000
        /*0060*/ 	.short	0x0001
        /*0062*/ 	.short	0x0008
        /*0064*/ 	.byte	0x00, 0xf5, 0x21, 0x00


	//----- nvinfo : EIATTR_KPARAM_INFO
	.align		4
.L_25:
        /*0068*/ 	.byte	0x04, 0x17
        /*006a*/ 	.short	(.L_27 - .L_26)
.L_26:
        /*006c*/ 	.word	0x00000000
        /*0070*/ 	.short	0x0000
        /*0072*/ 	.short	0x0000
        /*0074*/ 	.byte	0x00, 0xf5, 0x21, 0x00


	//----- nvinfo : EIATTR_SPARSE_MMA_MASK
	.align		4
.L_27:
        /*0078*/ 	.byte	0x03, 0x50
        /*007a*/ 	.short	0x0000


	//----- nvinfo : EIATTR_MAXREG_COUNT
	.align		4
        /*007c*/ 	.byte	0x03, 0x1b
        /*007e*/ 	.short	0x00ff


	//----- nvinfo : EIATTR_MERCURY_ISA_VERSION
	.align		4
        /*0080*/ 	.byte	0x03, 0x5f
        /*0082*/ 	.short	0x0101


	//----- nvinfo : EIATTR_VRC_CTA_INIT_COUNT
	.align		4
        /*0084*/ 	.byte	0x02, 0x4a
	.zero		1
	.zero		1


	//----- nvinfo : EIATTR_EXIT_INSTR_OFFSETS
	.align		4
        /*0088*/ 	.byte	0x04, 0x1c
        /*008a*/ 	.short	(.L_29 - .L_28)


	//   ....[0]....
.L_28:
        /*008c*/ 	.word	0x00000070


	//   ....[1]....
        /*0090*/ 	.word	0x000001f0


	//----- nvinfo : EIATTR_CBANK_PARAM_SIZE
	.align		4
.L_29:
        /*0094*/ 	.byte	0x03, 0x19
        /*0096*/ 	.short	0x0034


	//----- nvinfo : EIATTR_PARAM_CBANK
	.align		4
        /*0098*/ 	.byte	0x04, 0x0a
        /*009a*/ 	.short	(.L_31 - .L_30)
	.align		4
.L_30:
        /*009c*/ 	.word	index@(.nv.constant0._Z12compute_lossPKfS0_PKiS0_S0_Pfi)
        /*00a0*/ 	.short	0x0380
        /*00a2*/ 	.short	0x0034


	//----- nvinfo : EIATTR_SW_WAR
	.align		4
.L_31:
        /*00a4*/ 	.byte	0x04, 0x36
        /*00a6*/ 	.short	(.L_33 - .L_32)
.L_32:
        /*00a8*/ 	.word	0x00000008
.L_33:


//--------------------- .nv.info._Z10svm_updatePKfS0_PKiS0_S0_PfS3_S3_if --------------------------
	.section	.nv.info._Z10svm_updatePKfS0_PKiS0_S0_PfS3_S3_if,"",@"SHT_CUDA_INFO"
	.sectionflags	@""
	.align	4


	//----- nvinfo : EIATTR_CUDA_API_VERSION
	.align		4
        /*0000*/ 	.byte	0x04, 0x37
        /*0002*/ 	.short	(.L_35 - .L_34)
.L_34:
        /*0004*/ 	.word	0x00000082


	//----- nvinfo : EIATTR_KPARAM_INFO
	.align		4
.L_35:
        /*0008*/ 	.byte	0x04, 0x17
        /*000a*/ 	.short	(.L_37 - .L_36)
.L_36:
        /*000c*/ 	.word	0x00000000
        /*0010*/ 	.short	0x0009
        /*0012*/ 	.short	0x0044
        /*0014*/ 	.byte	0x00, 0xf0, 0x11, 0x00


	//----- nvinfo : EIATTR_KPARAM_INFO
	.align		4
.L_37:
        /*0018*/ 	.byte	0x04, 0x17
        /*001a*/ 	.short	(.L_39 - .L_38)
.L_38:
        /*001c*/ 	.word	0x00000000
        /*0020*/ 	.short	0x0008
        /*0022*/ 	.short	0x0040
        /*0024*/ 	.byte	0x00, 0xf0, 0x11, 0x00


	//----- nvinfo : EIATTR_KPARAM_INFO
	.align		4
.L_39:
        /*0028*/ 	.byte	0x04, 0x17
        /*002a*/ 	.short	(.L_41 - .L_40)
.L_40:
        /*002c*/ 	.word	0x00000000
        /*0030*/ 	.short	0x0007
        /*0032*/ 	.short	0x0038
        /*0034*/ 	.byte	0x00, 0xf5, 0x21, 0x00


	//----- nvinfo : EIATTR_KPARAM_INFO
	.align		4
.L_41:
        /*0038*/ 	.byte	0x04, 0x17
        /*003a*/ 	.short	(.L_43 - .L_42)
.L_42:
        /*003c*/ 	.word	0x00000000
        /*0040*/ 	.short	0x0006
        /*0042*/ 	.short	0x0030
        /*0044*/ 	.byte	0x00, 0xf5, 0x21, 0x00


	//----- nvinfo : EIATTR_KPARAM_INFO
	.align		4
.L_43:
        /*0048*/ 	.byte	0x04, 0x17
        /*004a*/ 	.short	(.L_45 - .L_44)
.L_44:
        /*004c*/ 	.word	0x00000000
        /*0050*/ 	.short	0x0005
        /*0052*/ 	.short	0x0028
        /*0054*/ 	.byte	0x00, 0xf5, 0x21, 0x00


	//----- nvinfo : EIATTR_KPARAM_INFO
	.align		4
.L_45:
        /*0058*/ 	.byte	0x04, 0x17
        /*005a*/ 	.short	(.L_47 - .L_46)
.L_46:
        /*005c*/ 	.word	0x00000000
        /*0060*/ 	.short	0x0004
        /*0062*/ 	.short	0x0020
        /*0064*/ 	.byte	0x00, 0xf5, 0x21, 0x00


	//----- nvinfo : EIATTR_KPARAM_INFO
	.align		4
.L_47:
        /*0068*/ 	.byte	0x04, 0x17
        /*006a*/ 	.short	(.L_49 - .L_48)
.L_48:
        /*006c*/ 	.word	0x00000000
        /*0070*/ 	.short	0x0003
        /*0072*/ 	.short	0x0018
        /*0074*/ 	.byte	0x00, 0xf5, 0x21, 0x00


	//----- nvinfo : EIATTR_KPARAM_INFO
	.align		4
.L_49:
        /*0078*/ 	.byte	0x04, 0x17
        /*007a*/ 	.short	(.L_51 - .L_50)
.L_50:
        /*007c*/ 	.word	0x00000000
        /*0080*/ 	.short	0x0002
        /*0082*/ 	.short	0x0010
        /*0084*/ 	.byte	0x00, 0xf5, 0x21, 0x00


	//----- nvinfo : EIATTR_KPARAM_INFO
	.align		4
.L_51:
        /*0088*/ 	.byte	0x04, 0x17
        /*008a*/ 	.short	(.L_53 - .L_52)
.L_52:
        /*008c*/ 	.word	0x00000000
        /*0090*/ 	.short	0x0001
        /*0092*/ 	.short	0x0008
        /*0094*/ 	.byte	0x00, 0xf5, 0x21, 0x00


	//----- nvinfo : EIATTR_KPARAM_INFO
	.align		4
.L_53:
        /*0098*/ 	.byte	0x04, 0x17
        /*009a*/ 	.short	(.L_55 - .L_54)
.L_54:
        /*009c*/ 	.word	0x00000000
        /*00a0*/ 	.short	0x0000
        /*00a2*/ 	.short	0x0000
        /*00a4*/ 	.byte	0x00, 0xf5, 0x21, 0x00


	//----- nvinfo : EIATTR_SPARSE_MMA_MASK
	.align		4
.L_55:
        /*00a8*/ 	.byte	0x03, 0x50
        /*00aa*/ 	.short	0x0000


	//----- nvinfo : EIATTR_MAXREG_COUNT
	.align		4
        /*00ac*/ 	.byte	0x03, 0x1b
        /*00ae*/ 	.short	0x00ff


	//----- nvinfo : EIATTR_MERCURY_ISA_VERSION
	.align		4
        /*00b0*/ 	.byte	0x03, 0x5f
        /*00b2*/ 	.short	0x0101


	//----- nvinfo : EIATTR_VRC_CTA_INIT_COUNT
	.align		4
        /*00b4*/ 	.byte	0x02, 0x4a
	.zero		1
	.zero		1


	//----- nvinfo : EIATTR_EXIT_INSTR_OFFSETS
	.align		4
        /*00b8*/ 	.byte	0x04, 0x1c
        /*00ba*/ 	.short	(.L_57 - .L_56)


	//   ....[0]....
.L_56:
        /*00bc*/ 	.word	0x00000070


	//   ....[1]....
        /*00c0*/ 	.word	0x000001d0


	//   ....[2]....
        /*00c4*/ 	.word	0x000002e0


	//----- nvinfo : EIATTR_CBANK_PARAM_SIZE
	.align		4
.L_57:
        /*00c8*/ 	.byte	0x03, 0x19
        /*00ca*/ 	.short	0x0048


	//----- nvinfo : EIATTR_PARAM_CBANK
	.align		4
        /*00cc*/ 	.byte	0x04, 0x0a
        /*00ce*/ 	.short	(.L_59 - .L_58)
	.align		4
.L_58:
        /*00d0*/ 	.word	index@(.nv.constant0._Z10svm_updatePKfS0_PKiS0_S0_PfS3_S3_if)
        /*00d4*/ 	.short	0x0380
        /*00d6*/ 	.short	0x0048


	//----- nvinfo : EIATTR_SW_WAR
	.align		4
.L_59:
        /*00d8*/ 	.byte	0x04, 0x36
        /*00da*/ 	.short	(.L_61 - .L_60)
.L_60:
        /*00dc*/ 	.word	0x00000008
.L_61:


//--------------------- .nv.callgraph             --------------------------
	.section	.nv.callgraph,"",@"SHT_CUDA_CALLGRAPH"
	.align	4
	.sectionentsize	8
	.align		4
        /*0000*/ 	.word	0x00000000
	.align		4
        /*0004*/ 	.word	0xffffffff
	.align		4
        /*0008*/ 	.word	0x00000000
	.align		4
        /*000c*/ 	.word	0xfffffffe
	.align		4
        /*0010*/ 	.word	0x00000000
	.align		4
        /*0014*/ 	.word	0xfffffffd
	.align		4
        /*0018*/ 	.word	0x00000000
	.align		4
        /*001c*/ 	.word	0xfffffffc


//--------------------- .text._Z12compute_lossPKfS0_PKiS0_S0_Pfi --------------------------
	.section	.text._Z12compute_lossPKfS0_PKiS0_S0_Pfi,"ax",@progbits
	.align	128
.text._Z12compute_lossPKfS0_PKiS0_S0_Pfi:
        .type           _Z12compute_lossPKfS0_PKiS0_S0_Pfi,@function
        .size           _Z12compute_lossPKfS0_PKiS0_S0_Pfi,(.L_x_2 - _Z12compute_lossPKfS0_PKiS0_S0_Pfi)
        .other          _Z12compute_lossPKfS0_PKiS0_S0_Pfi,@"STO_CUDA_ENTRY STV_DEFAULT"
_Z12compute_lossPKfS0_PKiS0_S0_Pfi:
[----:B------:R-:W-:Y:S01]  /*0000*/  LDC R1, c[0x0][0x37c] ;  /* 0x0000df00ff017b82 */ /* 0x000fe20000000800 */
[----:B------:R-:W0:Y:S07]  /*0010*/  S2R R0, SR_TID.X ;  /* 0x0000000000007919 */ /* 0x000e2e0000002100 */
[----:B------:R-:W0:Y:S01]  /*0020*/  S2UR UR4, SR_CTAID.X ;  /* 0x00000000000479c3 */ /* 0x000e220000002500 */
[----:B------:R-:W1:Y:S07]  /*0030*/  LDCU UR5, c[0x0][0x3b0] ;  /* 0x00007600ff0577ac */ /* 0x000e6e0008000800 */
[----:B------:R-:W0:Y:S02]  /*0040*/  LDC R13, c[0x0][0x360] ;  /* 0x0000d800ff0d7b82 */ /* 0x000e240000000800 */
[----:B0-----:R-:W-:-:S05]  /*0050*/  IMAD R13, R13, UR4, R0 ;  /* 0x000000040d0d7c24 */ /* 0x001fca000f8e0200 */
[----:B-1----:R-:W-:-:S13]  /*0060*/  ISETP.GE.AND P0, PT, R13, UR5, PT ;  /* 0x000000050d007c0c */ /* 0x002fda000bf06270 */
[----:B------:R-:W-:Y:S05]  /*0070*/  @P0 EXIT ;  /* 0x000000000000094d */ /* 0x000fea0003800000 */
[----:B------:R-:W0:Y:S01]  /*0080*/  LDC.64 R6, c[0x0][0x388] ;  /* 0x0000e200ff067b82 */ /* 0x000e220000000a00 */
[----:B------:R-:W1:Y:S07]  /*0090*/  LDCU.64 UR4, c[0x0][0x358] ;  /* 0x00006b00ff0477ac */ /* 0x000e6e0008000a00 */
[----:B------:R-:W2:Y:S08]  /*00a0*/  LDC.64 R4, c[0x0][0x380] ;  /* 0x0000e000ff047b82 */ /* 0x000eb00000000a00 */
[----:B------:R-:W3:Y:S08]  /*00b0*/  LDC.64 R2, c[0x0][0x398] ;  /* 0x0000e600ff027b82 */ /* 0x000ef00000000a00 */
[----:B------:R-:W4:Y:S01]  /*00c0*/  LDC.64 R10, c[0x0][0x390] ;  /* 0x0000e400ff0a7b82 */ /* 0x000f220000000a00 */
[----:B0-----:R-:W-:-:S06]  /*00d0*/  IMAD.WIDE R6, R13, 0x4, R6 ;  /* 0x000000040d067825 */ /* 0x001fcc00078e0206 */
[----:B-1----:R-:W5:Y:S01]  /*00e0*/  LDG.E R7, desc[UR4][R6.64] ;  /* 0x0000000406077981 */ /* 0x002f62000c1e1900 */
[----:B------:R-:W0:Y:S01]  /*00f0*/  LDC.64 R8, c[0x0][0x3a0] ;  /* 0x0000e800ff087b82 */ /* 0x000e220000000a00 */
[----:B--2---:R-:W-:-:S06]  /*0100*/  IMAD.WIDE R4, R13, 0x4, R4 ;  /* 0x000000040d047825 */ /* 0x004fcc00078e0204 */
[----:B------:R-:W2:Y:S04]  /*0110*/  LDG.E R5, desc[UR4][R4.64] ;  /* 0x0000000404057981 */ /* 0x000ea8000c1e1900 */
[----:B---3--:R-:W5:Y:S04]  /*0120*/  LDG.E R14, desc[UR4][R2.64+0x4] ;  /* 0x00000404020e7981 */ /* 0x008f68000c1e1900 */
[----:B------:R-:W2:Y:S01]  /*0130*/  LDG.E R0, desc[UR4][R2.64] ;  /* 0x0000000402007981 */ /* 0x000ea2000c1e1900 */
[----:B----4-:R-:W-:-:S06]  /*0140*/  IMAD.WIDE R10, R13, 0x4, R10 ;  /* 0x000000040d0a7825 */ /* 0x010fcc00078e020a */
[----:B------:R-:W3:Y:S04]  /*0150*/  LDG.E R10, desc[UR4][R10.64] ;  /* 0x000000040a0a7981 */ /* 0x000ee8000c1e1900 */
[----:B0-----:R-:W4:Y:S01]  /*0160*/  LDG.E R9, desc[UR4][R8.64] ;  /* 0x0000000408097981 */ /* 0x001f22000c1e1900 */
[----:B------:R-:W0:Y:S01]  /*0170*/  LDC.64 R12, c[0x0][0x3a8] ;  /* 0x0000ea00ff0c7b82 */ /* 0x000e220000000a00 */
[----:B-----5:R-:W-:-:S04]  /*0180*/  FMUL R15, R14, R7 ;  /* 0x000000070e0f7220 */ /* 0x020fc80000400000 */
[----:B--2---:R-:W-:Y:S01]  /*0190*/  FFMA R0, R0, R5, R15 ;  /* 0x0000000500007223 */ /* 0x004fe2000000000f */
[----:B---3--:R-:W-:-:S03]  /*01a0*/  I2FP.F32.S32 R7, R10 ;  /* 0x0000000a00077245 */ /* 0x008fc60000201400 */
[----:B----4-:R-:W-:-:S04]  /*01b0*/  FADD R0, R0, R9 ;  /* 0x0000000900007221 */ /* 0x010fc80000000000 */
[----:B------:R-:W-:-:S05]  /*01c0*/  FFMA R0, -R0, R7, 1 ;  /* 0x3f80000000007423 */ /* 0x000fca0000000107 */
[----:B------:R-:W-:-:S05]  /*01d0*/  FMNMX R7, RZ, R0, !PT ;  /* 0x00000000ff077209 */ /* 0x000fca0007800000 */
[----:B0-----:R-:W-:Y:S01]  /*01e0*/  REDG.E.ADD.F32.FTZ.RN.STRONG.GPU desc[UR4][R12.64], R7 ;  /* 0x000000070c0079a6 */ /* 0x001fe2000c12f304 */
[----:B------:R-:W-:Y:S05]  /*01f0*/  EXIT ;  /* 0x000000000000794d */ /* 0x000fea0003800000 */
.L_x_0:
[----:B------:R-:W-:-:S00]  /*0200*/  BRA `(.L_x_0) ;  /* 0xfffffffc00fc7947 */ /* 0x000fc0000383ffff */
[----:B------:R-:W-:-:S00]  /*0210*/  NOP ;  /* 0x0000000000007918 */ /* 0x000fc00000000000 */
        /* <DEDUP_REMOVED lines=14> */
.L_x_2:


//--------------------- .text._Z10svm_updatePKfS0_PKiS0_S0_PfS3_S3_if --------------------------
	.section	.text._Z10svm_updatePKfS0_PKiS0_S0_PfS3_S3_if,"ax",@progbits
	.align	128
.text._Z10svm_updatePKfS0_PKiS0_S0_PfS3_S3_if:
        .type           _Z10svm_updatePKfS0_PKiS0_S0_PfS3_S3_if,@function
        .size           _Z10svm_updatePKfS0_PKiS0_S0_PfS3_S3_if,(.L_x_3 - _Z10svm_updatePKfS0_PKiS0_S0_PfS3_S3_if)
        .other          _Z10svm_updatePKfS0_PKiS0_S0_PfS3_S3_if,@"STO_CUDA_ENTRY STV_DEFAULT"
_Z10svm_updatePKfS0_PKiS0_S0_PfS3_S3_if:
        /* <DEDUP_REMOVED lines=13> */
[----:B0-----:R-:W-:-:S05]  /*00d0*/  IMAD.WIDE R2, R0, 0x4, R2 ;  /* 0x0000000400027825 */ /* 0x001fca00078e0202 */
[----:B-1----:R-:W5:Y:S02]  /*00e0*/  LDG.E R14, desc[UR4][R2.64] ;  /* 0x00000004020e7981 */ /* 0x002f64000c1e1900 */
        /* <DEDUP_REMOVED lines=8> */
[----:B-----5:R-:W-:-:S04]  /*0170*/  FMUL R13, R13, R14 ;  /* 0x0000000e0d0d7220 */ /* 0x020fc80000400000 */
[----:B--2---:R-:W-:Y:S01]  /*0180*/  FFMA R13, R12, R9, R13 ;  /* 0x000000090c0d7223 */ /* 0x004fe2000000000d */
[----:B---3--:R-:W-:-:S03]  /*0190*/  I2FP.F32.S32 R12, R4 ;  /* 0x00000004000c7245 */ /* 0x008fc60000201400 */
[----:B----4-:R-:W-:-:S04]  /*01a0*/  FADD R13, R13, R10 ;  /* 0x0000000a0d0d7221 */ /* 0x010fc80000000000 */
[----:B------:R-:W-:-:S05]  /*01b0*/  FMUL R13, R12, R13 ;  /* 0x0000000d0c0d7220 */ /* 0x000fca0000400000 */
[----:B------:R-:W-:-:S13]  /*01c0*/  FSETP.GTU.AND P0, PT, R13, RZ, PT ;  /* 0x000000ff0d00720b */ /* 0x000fda0003f0c000 */
[----:B------:R-:W-:Y:S05]  /*01d0*/  @P0 EXIT ;  /* 0x000000000000094d */ /* 0x000fea0003800000 */
[----:B------:R-:W0:Y:S01]  /*01e0*/  LDC.64 R4, c[0x0][0x3a8] ;  /* 0x0000ea00ff047b82 */ /* 0x000e220000000a00 */
[----:B------:R-:W1:Y:S01]  /*01f0*/  LDCU UR6, c[0x0][0x3c4] ;  /* 0x00007880ff0677ac */ /* 0x000e620008000800 */
[----:B------:R-:W-:-:S06]  /*0200*/  FMUL R9, R12, R9 ;  /* 0x000000090c097220 */ /* 0x000fcc0000400000 */
[----:B------:R-:W2:Y:S01]  /*0210*/  LDC.64 R6, c[0x0][0x3b0] ;  /* 0x0000ec00ff067b82 */ /* 0x000ea20000000a00 */
[----:B-1----:R-:W-:-:S07]  /*0220*/  FMUL R11, R9, UR6 ;  /* 0x00000006090b7c20 */ /* 0x002fce0008400000 */
[----:B------:R-:W1:Y:S01]  /*0230*/  LDC.64 R8, c[0x0][0x3b8] ;  /* 0x0000ee00ff087b82 */ /* 0x000e620000000a00 */
[----:B0-----:R-:W-:-:S05]  /*0240*/  IMAD.WIDE R4, R0, 0x4, R4 ;  /* 0x0000000400047825 */ /* 0x001fca00078e0204 */
[----:B------:R-:W-:Y:S04]  /*0250*/  STG.E desc[UR4][R4.64], R11 ;  /* 0x0000000b04007986 */ /* 0x000fe8000c101904 */
[----:B------:R-:W3:Y:S01]  /*0260*/  LDG.E R3, desc[UR4][R2.64] ;  /* 0x0000000402037981 */ /* 0x000ee2000c1e1900 */
[----:B--2---:R-:W-:-:S04]  /*0270*/  IMAD.WIDE R6, R0, 0x4, R6 ;  /* 0x0000000400067825 */ /* 0x004fc800078e0206 */
[----:B------:R-:W-:Y:S01]  /*0280*/  FMUL R15, R12, UR6 ;  /* 0x000000060c0f7c20 */ /* 0x000fe20008400000 */
[----:B-1----:R-:W-:-:S04]  /*0290*/  IMAD.WIDE R8, R0, 0x4, R8 ;  /* 0x0000000400087825 */ /* 0x002fc800078e0208 */
[----:B---3--:R-:W-:-:S04]  /*02a0*/  FMUL R10, R12, R3 ;  /* 0x000000030c0a7220 */ /* 0x008fc80000400000 */
[----:B------:R-:W-:-:S05]  /*02b0*/  FMUL R13, R10, UR6 ;  /* 0x000000060a0d7c20 */ /* 0x000fca0008400000 */
[----:B------:R-:W-:Y:S04]  /*02c0*/  STG.E desc[UR4][R6.64], R13 ;  /* 0x0000000d06007986 */ /* 0x000fe8000c101904 */
[----:B------:R-:W-:Y:S01]  /*02d0*/  STG.E desc[UR4][R8.64], R15 ;  /* 0x0000000f08007986 */ /* 0x000fe2000c101904 */
[----:B------:R-:W-:Y:S05]  /*02e0*/  EXIT ;  /* 0x000000000000794d */ /* 0x000fea0003800000 */
.L_x_1:
        /* <DEDUP_REMOVED lines=9> */
.L_x_3:


//--------------------- .nv.shared.reserved.0     --------------------------
	.section	.nv.shared.reserved.0,"aw",@nobits
	.weak		__nv_reservedSMEM_offset_0_alias
	.size		__nv_reservedSMEM_offset_0_alias, 0, 64
	.other		__nv_reservedSMEM_offset_0_alias,@"STO_CUDA_RESERVED_SHARED STV_DEFAULT"
__nv_reservedSMEM_offset_0_alias:
	.zero		0
	.zero		64


//--------------------- .nv.constant0._Z12compute_lossPKfS0_PKiS0_S0_Pfi --------------------------
	.section	.nv.constant0._Z12compute_lossPKfS0_PKiS0_S0_Pfi,"a",@progbits
	.sectionflags	@""
	.align	4
.nv.constant0._Z12compute_lossPKfS0_PKiS0_S0_Pfi:
	.zero		948


//--------------------- .nv.constant0._Z10svm_updatePKfS0_PKiS0_S0_PfS3_S3_if --------------------------
	.section	.nv.constant0._Z10svm_updatePKfS0_PKiS0_S0_PfS3_S3_if,"a",@progbits
	.sectionflags	@""
	.align	4
.nv.constant0._Z10svm_updatePKfS0_PKiS0_S0_PfS3_S3_if:
	.zero		968


//--------------------- SYMBOLS --------------------------

	.type		.nv.reservedSmem.offset0,@object
	.size		.nv.reservedSmem.offset0,0x4
